//
// Generated by NVIDIA NVVM Compiler
//
// Compiler Build ID: CL-36424714
// Cuda compilation tools, release 13.0, V13.0.88
// Based on NVVM 20.0.0
//

.version 9.0
.target sm_100
.address_size 64

	// .globl	_Z16print_dev_memoryPim
.extern .func  (.param .b32 func_retval0) vprintf
(
	.param .b64 vprintf_param_0,
	.param .b64 vprintf_param_1
)
;
.global .align 4 .b8 precalc_xorwow_matrix[102400];
.global .align 4 .b8 precalc_xorwow_offset_matrix[102400];
.global .align 4 .b8 mrg32k3aM1[2304];
.global .align 4 .b8 mrg32k3aM2[2304];
.global .align 4 .b8 mrg32k3aM1SubSeq[2016];
.global .align 4 .b8 mrg32k3aM2SubSeq[2016];
.global .align 4 .b8 mrg32k3aM1Seq[2304];
.global .align 4 .b8 mrg32k3aM2Seq[2304];
.const .align 8 .b8 __cr_lgamma_table[72];
.global .align 1 .b8 $str[42] = {109, 101, 109, 91, 37, 108, 100, 93, 58, 32, 37, 100, 44, 32, 109, 101, 109, 91, 37, 108, 100, 93, 58, 32, 37, 100, 44, 32, 109, 101, 109, 91, 37, 108, 100, 93, 58, 32, 37, 100, 10};

.visible .entry _Z16print_dev_memoryPim(
	.param .u64 .ptr .align 1 _Z16print_dev_memoryPim_param_0,
	.param .u64 _Z16print_dev_memoryPim_param_1
)
{
	.local .align 8 .b8 	__local_depot0[48];
	.reg .b64 	%SP;
	.reg .b64 	%SPL;
	.reg .pred 	%p<12>;
	.reg .b32 	%r<79>;
	.reg .b64 	%rd<63>;

	mov.u64 	%SPL, __local_depot0;
	cvta.local.u64 	%SP, %SPL;
	ld.param.u64 	%rd18, [_Z16print_dev_memoryPim_param_0];
	ld.param.u64 	%rd17, [_Z16print_dev_memoryPim_param_1];
	cvta.to.global.u64 	%rd1, %rd18;
	add.u64 	%rd19, %SP, 0;
	add.u64 	%rd2, %SPL, 0;
	mov.u32 	%r1, %tid.x;
	mov.u32 	%r2, %ctaid.x;
	or.b32  	%r3, %r1, %r2;
	setp.ne.s32 	%p1, %r3, 0;
	setp.lt.u64 	%p2, %rd17, 3;
	or.pred  	%p3, %p1, %p2;
	@%p3 bra 	$L__BB0_12;
	add.s64 	%rd3, %rd17, -2;
	add.s64 	%rd21, %rd17, -3;
	setp.lt.u64 	%p4, %rd21, 7;
	mov.b64 	%rd61, 0;
	@%p4 bra 	$L__BB0_4;
	add.s64 	%rd58, %rd1, 20;
	mov.b64 	%rd59, 0;
$L__BB0_3:
	.pragma "nounroll";
	ld.global.u32 	%r4, [%rd58+-20];
	ld.global.u32 	%r5, [%rd58+-16];
	ld.global.u32 	%r6, [%rd58+-12];
	st.local.u64 	[%rd2], %rd59;
	st.local.u32 	[%rd2+8], %r4;
	add.s64 	%rd23, %rd59, 1;
	st.local.u64 	[%rd2+16], %rd23;
	st.local.u32 	[%rd2+24], %r5;
	add.s64 	%rd24, %rd59, 2;
	st.local.u64 	[%rd2+32], %rd24;
	st.local.u32 	[%rd2+40], %r6;
	mov.u64 	%rd25, $str;
	cvta.global.u64 	%rd26, %rd25;
	{ // callseq 0, 0
	.param .b64 param0;
	st.param.b64 	[param0], %rd26;
	.param .b64 param1;
	st.param.b64 	[param1], %rd19;
	.param .b32 retval0;
	call.uni (retval0), 
	vprintf, 
	(
	param0, 
	param1
	);
	ld.param.b32 	%r7, [retval0];
	} // callseq 0
	ld.global.u32 	%r9, [%rd58+-16];
	ld.global.u32 	%r10, [%rd58+-12];
	ld.global.u32 	%r11, [%rd58+-8];
	st.local.u64 	[%rd2], %rd23;
	st.local.u32 	[%rd2+8], %r9;
	st.local.u64 	[%rd2+16], %rd24;
	st.local.u32 	[%rd2+24], %r10;
	add.s64 	%rd28, %rd59, 3;
	st.local.u64 	[%rd2+32], %rd28;
	st.local.u32 	[%rd2+40], %r11;
	{ // callseq 1, 0
	.param .b64 param0;
	st.param.b64 	[param0], %rd26;
	.param .b64 param1;
	st.param.b64 	[param1], %rd19;
	.param .b32 retval0;
	call.uni (retval0), 
	vprintf, 
	(
	param0, 
	param1
	);
	ld.param.b32 	%r12, [retval0];
	} // callseq 1
	ld.global.u32 	%r14, [%rd58+-12];
	ld.global.u32 	%r15, [%rd58+-8];
	ld.global.u32 	%r16, [%rd58+-4];
	st.local.u64 	[%rd2], %rd24;
	st.local.u32 	[%rd2+8], %r14;
	st.local.u64 	[%rd2+16], %rd28;
	st.local.u32 	[%rd2+24], %r15;
	add.s64 	%rd29, %rd59, 4;
	st.local.u64 	[%rd2+32], %rd29;
	st.local.u32 	[%rd2+40], %r16;
	{ // callseq 2, 0
	.param .b64 param0;
	st.param.b64 	[param0], %rd26;
	.param .b64 param1;
	st.param.b64 	[param1], %rd19;
	.param .b32 retval0;
	call.uni (retval0), 
	vprintf, 
	(
	param0, 
	param1
	);
	ld.param.b32 	%r17, [retval0];
	} // callseq 2
	ld.global.u32 	%r19, [%rd58+-8];
	ld.global.u32 	%r20, [%rd58+-4];
	ld.global.u32 	%r21, [%rd58];
	st.local.u64 	[%rd2], %rd28;
	st.local.u32 	[%rd2+8], %r19;
	st.local.u64 	[%rd2+16], %rd29;
	st.local.u32 	[%rd2+24], %r20;
	add.s64 	%rd30, %rd59, 5;
	st.local.u64 	[%rd2+32], %rd30;
	st.local.u32 	[%rd2+40], %r21;
	{ // callseq 3, 0
	.param .b64 param0;
	st.param.b64 	[param0], %rd26;
	.param .b64 param1;
	st.param.b64 	[param1], %rd19;
	.param .b32 retval0;
	call.uni (retval0), 
	vprintf, 
	(
	param0, 
	param1
	);
	ld.param.b32 	%r22, [retval0];
	} // callseq 3
	ld.global.u32 	%r24, [%rd58+-4];
	ld.global.u32 	%r25, [%rd58];
	ld.global.u32 	%r26, [%rd58+4];
	st.local.u64 	[%rd2], %rd29;
	st.local.u32 	[%rd2+8], %r24;
	st.local.u64 	[%rd2+16], %rd30;
	st.local.u32 	[%rd2+24], %r25;
	add.s64 	%rd31, %rd59, 6;
	st.local.u64 	[%rd2+32], %rd31;
	st.local.u32 	[%rd2+40], %r26;
	{ // callseq 4, 0
	.param .b64 param0;
	st.param.b64 	[param0], %rd26;
	.param .b64 param1;
	st.param.b64 	[param1], %rd19;
	.param .b32 retval0;
	call.uni (retval0), 
	vprintf, 
	(
	param0, 
	param1
	);
	ld.param.b32 	%r27, [retval0];
	} // callseq 4
	ld.global.u32 	%r29, [%rd58];
	ld.global.u32 	%r30, [%rd58+4];
	ld.global.u32 	%r31, [%rd58+8];
	st.local.u64 	[%rd2], %rd30;
	st.local.u32 	[%rd2+8], %r29;
	st.local.u64 	[%rd2+16], %rd31;
	st.local.u32 	[%rd2+24], %r30;
	add.s64 	%rd32, %rd59, 7;
	st.local.u64 	[%rd2+32], %rd32;
	st.local.u32 	[%rd2+40], %r31;
	{ // callseq 5, 0
	.param .b64 param0;
	st.param.b64 	[param0], %rd26;
	.param .b64 param1;
	st.param.b64 	[param1], %rd19;
	.param .b32 retval0;
	call.uni (retval0), 
	vprintf, 
	(
	param0, 
	param1
	);
	ld.param.b32 	%r32, [retval0];
	} // callseq 5
	ld.global.u32 	%r34, [%rd58+4];
	ld.global.u32 	%r35, [%rd58+8];
	ld.global.u32 	%r36, [%rd58+12];
	st.local.u64 	[%rd2], %rd31;
	st.local.u32 	[%rd2+8], %r34;
	st.local.u64 	[%rd2+16], %rd32;
	st.local.u32 	[%rd2+24], %r35;
	add.s64 	%rd7, %rd59, 8;
	st.local.u64 	[%rd2+32], %rd7;
	st.local.u32 	[%rd2+40], %r36;
	{ // callseq 6, 0
	.param .b64 param0;
	st.param.b64 	[param0], %rd26;
	.param .b64 param1;
	st.param.b64 	[param1], %rd19;
	.param .b32 retval0;
	call.uni (retval0), 
	vprintf, 
	(
	param0, 
	param1
	);
	ld.param.b32 	%r37, [retval0];
	} // callseq 6
	ld.global.u32 	%r39, [%rd58+8];
	ld.global.u32 	%r40, [%rd58+12];
	ld.global.u32 	%r41, [%rd58+16];
	st.local.u64 	[%rd2], %rd32;
	st.local.u32 	[%rd2+8], %r39;
	st.local.u64 	[%rd2+16], %rd7;
	st.local.u32 	[%rd2+24], %r40;
	add.s64 	%rd33, %rd59, 9;
	st.local.u64 	[%rd2+32], %rd33;
	st.local.u32 	[%rd2+40], %r41;
	{ // callseq 7, 0
	.param .b64 param0;
	st.param.b64 	[param0], %rd26;
	.param .b64 param1;
	st.param.b64 	[param1], %rd19;
	.param .b32 retval0;
	call.uni (retval0), 
	vprintf, 
	(
	param0, 
	param1
	);
	ld.param.b32 	%r42, [retval0];
	} // callseq 7
	add.s64 	%rd58, %rd58, 32;
	and.b64  	%rd61, %rd3, -8;
	setp.ne.s64 	%p5, %rd7, %rd61;
	mov.u64 	%rd59, %rd7;
	@%p5 bra 	$L__BB0_3;
$L__BB0_4:
	and.b64  	%rd11, %rd3, 7;
	setp.eq.s64 	%p6, %rd11, 0;
	@%p6 bra 	$L__BB0_12;
	and.b64  	%rd12, %rd3, 3;
	setp.lt.u64 	%p7, %rd11, 4;
	@%p7 bra 	$L__BB0_7;
	add.s64 	%rd34, %rd61, 2;
	shl.b64 	%rd35, %rd61, 2;
	add.s64 	%rd36, %rd1, %rd35;
	ld.global.u32 	%r44, [%rd36];
	add.s64 	%rd37, %rd61, 1;
	ld.global.u32 	%r45, [%rd36+4];
	ld.global.u32 	%r46, [%rd36+8];
	st.local.u64 	[%rd2], %rd61;
	st.local.u32 	[%rd2+8], %r44;
	st.local.u64 	[%rd2+16], %rd37;
	st.local.u32 	[%rd2+24], %r45;
	st.local.u64 	[%rd2+32], %rd34;
	st.local.u32 	[%rd2+40], %r46;
	mov.u64 	%rd38, $str;
	cvta.global.u64 	%rd39, %rd38;
	{ // callseq 8, 0
	.param .b64 param0;
	st.param.b64 	[param0], %rd39;
	.param .b64 param1;
	st.param.b64 	[param1], %rd19;
	.param .b32 retval0;
	call.uni (retval0), 
	vprintf, 
	(
	param0, 
	param1
	);
	ld.param.b32 	%r47, [retval0];
	} // callseq 8
	add.s64 	%rd41, %rd61, 3;
	ld.global.u32 	%r49, [%rd36+4];
	ld.global.u32 	%r50, [%rd36+8];
	ld.global.u32 	%r51, [%rd36+12];
	st.local.u64 	[%rd2], %rd37;
	st.local.u32 	[%rd2+8], %r49;
	st.local.u64 	[%rd2+16], %rd34;
	st.local.u32 	[%rd2+24], %r50;
	st.local.u64 	[%rd2+32], %rd41;
	st.local.u32 	[%rd2+40], %r51;
	{ // callseq 9, 0
	.param .b64 param0;
	st.param.b64 	[param0], %rd39;
	.param .b64 param1;
	st.param.b64 	[param1], %rd19;
	.param .b32 retval0;
	call.uni (retval0), 
	vprintf, 
	(
	param0, 
	param1
	);
	ld.param.b32 	%r52, [retval0];
	} // callseq 9
	add.s64 	%rd13, %rd61, 4;
	ld.global.u32 	%r54, [%rd36+8];
	ld.global.u32 	%r55, [%rd36+12];
	ld.global.u32 	%r56, [%rd36+16];
	st.local.u64 	[%rd2], %rd34;
	st.local.u32 	[%rd2+8], %r54;
	st.local.u64 	[%rd2+16], %rd41;
	st.local.u32 	[%rd2+24], %r55;
	st.local.u64 	[%rd2+32], %rd13;
	st.local.u32 	[%rd2+40], %r56;
	{ // callseq 10, 0
	.param .b64 param0;
	st.param.b64 	[param0], %rd39;
	.param .b64 param1;
	st.param.b64 	[param1], %rd19;
	.param .b32 retval0;
	call.uni (retval0), 
	vprintf, 
	(
	param0, 
	param1
	);
	ld.param.b32 	%r57, [retval0];
	} // callseq 10
	add.s64 	%rd42, %rd61, 5;
	ld.global.u32 	%r59, [%rd36+12];
	ld.global.u32 	%r60, [%rd36+16];
	ld.global.u32 	%r61, [%rd36+20];
	st.local.u64 	[%rd2], %rd41;
	st.local.u32 	[%rd2+8], %r59;
	st.local.u64 	[%rd2+16], %rd13;
	st.local.u32 	[%rd2+24], %r60;
	st.local.u64 	[%rd2+32], %rd42;
	st.local.u32 	[%rd2+40], %r61;
	{ // callseq 11, 0
	.param .b64 param0;
	st.param.b64 	[param0], %rd39;
	.param .b64 param1;
	st.param.b64 	[param1], %rd19;
	.param .b32 retval0;
	call.uni (retval0), 
	vprintf, 
	(
	param0, 
	param1
	);
	ld.param.b32 	%r62, [retval0];
	} // callseq 11
	mov.u64 	%rd61, %rd13;
$L__BB0_7:
	setp.eq.s64 	%p8, %rd12, 0;
	@%p8 bra 	$L__BB0_12;
	setp.eq.s64 	%p9, %rd12, 1;
	@%p9 bra 	$L__BB0_10;
	add.s64 	%rd15, %rd61, 2;
	shl.b64 	%rd43, %rd61, 2;
	add.s64 	%rd44, %rd1, %rd43;
	ld.global.u32 	%r64, [%rd44];
	add.s64 	%rd45, %rd61, 1;
	ld.global.u32 	%r65, [%rd44+4];
	ld.global.u32 	%r66, [%rd44+8];
	st.local.u64 	[%rd2], %rd61;
	st.local.u32 	[%rd2+8], %r64;
	st.local.u64 	[%rd2+16], %rd45;
	st.local.u32 	[%rd2+24], %r65;
	st.local.u64 	[%rd2+32], %rd15;
	st.local.u32 	[%rd2+40], %r66;
	mov.u64 	%rd46, $str;
	cvta.global.u64 	%rd47, %rd46;
	{ // callseq 12, 0
	.param .b64 param0;
	st.param.b64 	[param0], %rd47;
	.param .b64 param1;
	st.param.b64 	[param1], %rd19;
	.param .b32 retval0;
	call.uni (retval0), 
	vprintf, 
	(
	param0, 
	param1
	);
	ld.param.b32 	%r67, [retval0];
	} // callseq 12
	add.s64 	%rd49, %rd61, 3;
	ld.global.u32 	%r69, [%rd44+4];
	ld.global.u32 	%r70, [%rd44+8];
	ld.global.u32 	%r71, [%rd44+12];
	st.local.u64 	[%rd2], %rd45;
	st.local.u32 	[%rd2+8], %r69;
	st.local.u64 	[%rd2+16], %rd15;
	st.local.u32 	[%rd2+24], %r70;
	st.local.u64 	[%rd2+32], %rd49;
	st.local.u32 	[%rd2+40], %r71;
	{ // callseq 13, 0
	.param .b64 param0;
	st.param.b64 	[param0], %rd47;
	.param .b64 param1;
	st.param.b64 	[param1], %rd19;
	.param .b32 retval0;
	call.uni (retval0), 
	vprintf, 
	(
	param0, 
	param1
	);
	ld.param.b32 	%r72, [retval0];
	} // callseq 13
	mov.u64 	%rd61, %rd15;
$L__BB0_10:
	and.b64  	%rd50, %rd17, 1;
	setp.eq.b64 	%p10, %rd50, 1;
	not.pred 	%p11, %p10;
	@%p11 bra 	$L__BB0_12;
	add.s64 	%rd51, %rd61, 2;
	shl.b64 	%rd52, %rd61, 2;
	add.s64 	%rd53, %rd1, %rd52;
	ld.global.u32 	%r74, [%rd53];
	add.s64 	%rd54, %rd61, 1;
	ld.global.u32 	%r75, [%rd53+4];
	ld.global.u32 	%r76, [%rd53+8];
	st.local.u64 	[%rd2], %rd61;
	st.local.u32 	[%rd2+8], %r74;
	st.local.u64 	[%rd2+16], %rd54;
	st.local.u32 	[%rd2+24], %r75;
	st.local.u64 	[%rd2+32], %rd51;
	st.local.u32 	[%rd2+40], %r76;
	mov.u64 	%rd55, $str;
	cvta.global.u64 	%rd56, %rd55;
	{ // callseq 14, 0
	.param .b64 param0;
	st.param.b64 	[param0], %rd56;
	.param .b64 param1;
	st.param.b64 	[param1], %rd19;
	.param .b32 retval0;
	call.uni (retval0), 
	vprintf, 
	(
	param0, 
	param1
	);
	ld.param.b32 	%r77, [retval0];
	} // callseq 14
$L__BB0_12:
	ret;

}


// ===== COMPILED SASS (sm_100) =====

	.target	sm_100

	.elftype	@"ET_EXEC"


//--------------------- .note.nv.tkinfo           --------------------------
	.section	.note.nv.tkinfo,"",@"SHT_NOTE"
	.sectionflags	@"SHF_NOTE_NV_TKINFO"
	.tkinfo
        /*0018*/ 	.word	0x00000002
        /*0030*/ 	.string	""
        /*0030*/ 	.string	"ptxas"
        /*0030*/ 	.string	"Cuda compilation tools, release 13.0, V13.0.88"
        /*0030*/ 	.string	"Build cuda_13.0.r13.0/compiler.36424714_0"
        /*0030*/ 	.string	"-arch sm_100 -m 64 "



//--------------------- .note.nv.cuinfo           --------------------------
	.section	.note.nv.cuinfo,"",@"SHT_NOTE"
	.sectionflags	@"SHF_NOTE_NV_CUINFO"
        /*0018*/ 	.short	0x0002
        /*001a*/ 	.short	0x0064
        /*001c*/ 	.short	0x0082
	.zero		2


//--------------------- .nv.info                  --------------------------
	.section	.nv.info,"",@"SHT_CUDA_INFO"
	.align	4


	//----- nvinfo : EIATTR_REGCOUNT
	.align		4
        /*0000*/ 	.byte	0x04, 0x2f
        /*0002*/ 	.short	(.L_11 - .L_10)
	.align		4
.L_10:
        /*0004*/ 	.word	index@(_Z16print_dev_memoryPim)
        /*0008*/ 	.word	0x00000022


	//----- nvinfo : EIATTR_FRAME_SIZE
	.align		4
.L_11:
        /*000c*/ 	.byte	0x04, 0x11
        /*000e*/ 	.short	(.L_13 - .L_12)
	.align		4
.L_12:
        /*0010*/ 	.word	index@(_Z16print_dev_memoryPim)
        /*0014*/ 	.word	0x00000030


	//----- nvinfo : EIATTR_MIN_STACK_SIZE
	.align		4
.L_13:
        /*0018*/ 	.byte	0x04, 0x12
        /*001a*/ 	.short	(.L_15 - .L_14)
	.align		4
.L_14:
        /*001c*/ 	.word	index@(_Z16print_dev_memoryPim)
        /*0020*/ 	.word	0x00000030
.L_15:


//--------------------- .nv.compat                --------------------------
	.section	.nv.compat,"",@"SHT_CUDA_COMPAT_INFO"
	.align	4
        /*0000*/ 	.byte	0x02, 0x09, 0x00, 0x00, 0x02, 0x02, 0x01, 0x00, 0x02, 0x05, 0x05, 0x00, 0x03, 0x07, 0x01, 0x01
        /*0010*/ 	.byte	0x02, 0x03, 0x00, 0x00, 0x02, 0x06, 0x01, 0x00, 0x04, 0x0b, 0x08, 0x00, 0x09, 0x00, 0x00, 0x00
        /*0020*/ 	.byte	0x00, 0x00, 0x00, 0x00


//--------------------- .nv.info._Z16print_dev_memoryPim --------------------------
	.section	.nv.info._Z16print_dev_memoryPim,"",@"SHT_CUDA_INFO"
	.sectionflags	@""
	.align	4


	//----- nvinfo : EIATTR_CUDA_API_VERSION
	.align		4
        /*0000*/ 	.byte	0x04, 0x37
        /*0002*/ 	.short	(.L_17 - .L_16)
.L_16:
        /*0004*/ 	.word	0x00000082


	//----- nvinfo : EIATTR_KPARAM_INFO
	.align		4
.L_17:
        /*0008*/ 	.byte	0x04, 0x17
        /*000a*/ 	.short	(.L_19 - .L_18)
.L_18:
        /*000c*/ 	.word	0x00000000
        /*0010*/ 	.short	0x0001
        /*0012*/ 	.short	0x0008
        /*0014*/ 	.byte	0x00, 0xf0, 0x21, 0x00


	//----- nvinfo : EIATTR_KPARAM_INFO
	.align		4
.L_19:
        /*0018*/ 	.byte	0x04, 0x17
        /*001a*/ 	.short	(.L_21 - .L_20)
.L_20:
        /*001c*/ 	.word	0x00000000
        /*0020*/ 	.short	0x0000
        /*0022*/ 	.short	0x0000
        /*0024*/ 	.byte	0x00, 0xf5, 0x21, 0x00


	//----- nvinfo : EIATTR_SPARSE_MMA_MASK
	.align		4
.L_21:
        /*0028*/ 	.byte	0x03, 0x50
        /*002a*/ 	.short	0x0000


	//----- nvinfo : EIATTR_MAXREG_COUNT
	.align		4
        /*002c*/ 	.byte	0x03, 0x1b
        /*002e*/ 	.short	0x00ff


	//----- nvinfo : EIATTR_EXTERNS
	.align		4
        /*0030*/ 	.byte	0x04, 0x0f
        /*0032*/ 	.short	(.L_23 - .L_22)


	//   ....[0]....
	.align		4
.L_22:
        /*0034*/ 	.word	index@(vprintf)


	//----- nvinfo : EIATTR_MERCURY_ISA_VERSION
	.align		4
.L_23:
        /*0038*/ 	.byte	0x03, 0x5f
        /*003a*/ 	.short	0x0101


	//----- nvinfo : EIATTR_VRC_CTA_INIT_COUNT
	.align		4
        /*003c*/ 	.byte	0x02, 0x4a
	.zero		1
	.zero		1


	//----- nvinfo : EIATTR_SYSCALL_OFFSETS
	.align		4
        /*0040*/ 	.byte	0x04, 0x46
        /*0042*/ 	.short	(.L_25 - .L_24)


	//   ....[0]....
.L_24:
        /*0044*/ 	.word	0x00000340


	//   ....[1]....
        /*0048*/ 	.word	0x00000470


	//   ....[2]....
        /*004c*/ 	.word	0x000005a0


	//   ....[3]....
        /*0050*/ 	.word	0x000006d0


	//   ....[4]....
        /*0054*/ 	.word	0x00000800


	//   ....[5]....
        /*0058*/ 	.word	0x00000930


	//   ....[6]....
        /*005c*/ 	.word	0x00000a60


	//   ....[7]....
        /*0060*/ 	.word	0x00000bc0


	//   ....[8]....
        /*0064*/ 	.word	0x00000ea0


	//   ....[9]....
        /*0068*/ 	.word	0x00000fd0


	//   ....[10]....
        /*006c*/ 	.word	0x00001100


	//   ....[11]....
        /*0070*/ 	.word	0x00001240


	//   ....[12]....
        /*0074*/ 	.word	0x00001470


	//   ....[13]....
        /*0078*/ 	.word	0x000015a0


	//   ....[14]....
        /*007c*/ 	.word	0x000017d0


	//----- nvinfo : EIATTR_EXIT_INSTR_OFFSETS
	.align		4
.L_25:
        /*0080*/ 	.byte	0x04, 0x1c
        /*0082*/ 	.short	(.L_27 - .L_26)


	//   ....[0]....
.L_26:
        /*0084*/ 	.word	0x000000c0


	//   ....[1]....
        /*0088*/ 	.word	0x00000cb0


	//   ....[2]....
        /*008c*/ 	.word	0x00001290


	//   ....[3]....
        /*0090*/ 	.word	0x00001610


	//   ....[4]....
        /*0094*/ 	.word	0x000017e0


	//----- nvinfo : EIATTR_CRS_STACK_SIZE
	.align		4
.L_27:
        /*0098*/ 	.byte	0x04, 0x1e
        /*009a*/ 	.short	(.L_29 - .L_28)
.L_28:
        /*009c*/ 	.word	0x00000000


	//----- nvinfo : EIATTR_CBANK_PARAM_SIZE
	.align		4
.L_29:
        /*00a0*/ 	.byte	0x03, 0x19
        /*00a2*/ 	.short	0x0010


	//----- nvinfo : EIATTR_PARAM_CBANK
	.align		4
        /*00a4*/ 	.byte	0x04, 0x0a
        /*00a6*/ 	.short	(.L_31 - .L_30)
	.align		4
.L_30:
        /*00a8*/ 	.word	index@(.nv.constant0._Z16print_dev_memoryPim)
        /*00ac*/ 	.short	0x0380
        /*00ae*/ 	.short	0x0010


	//----- nvinfo : EIATTR_SW_WAR
	.align		4
.L_31:
        /*00b0*/ 	.byte	0x04, 0x36
        /*00b2*/ 	.short	(.L_33 - .L_32)
.L_32:
        /*00b4*/ 	.word	0x00000008
.L_33:


//--------------------- .nv.callgraph             --------------------------
	.section	.nv.callgraph,"",@"SHT_CUDA_CALLGRAPH"
	.align	4
	.sectionentsize	8
	.align		4
        /*0000*/ 	.word	0x00000000
	.align		4
        /*0004*/ 	.word	0xffffffff
	.align		4
        /*0008*/ 	.word	index@(_Z16print_dev_memoryPim)
	.align		4
        /*000c*/ 	.word	index@(vprintf)
	.align		4
        /*0010*/ 	.word	0x00000000
	.align		4
        /*0014*/ 	.word	0xfffffffe
	.align		4
        /*0018*/ 	.word	0x00000000
	.align		4
        /*001c*/ 	.word	0xfffffffd
	.align		4
        /*0020*/ 	.word	0x00000000
	.align		4
        /*0024*/ 	.word	0xfffffffc


//--------------------- .nv.constant4             --------------------------
	.section	.nv.constant4,"a",@progbits
	.align	8
	.align		8
.nv.constant4:
        /*0000*/ 	.dword	vprintf
	.align		8
        /*0008*/ 	.dword	precalc_xorwow_matrix
	.align		8
        /*0010*/ 	.dword	precalc_xorwow_offset_matrix
	.align		8
        /*0018*/ 	.dword	mrg32k3aM1
	.align		8
        /*0020*/ 	.dword	mrg32k3aM2
	.align		8
        /*0028*/ 	.dword	mrg32k3aM1SubSeq
	.align		8
        /*0030*/ 	.dword	mrg32k3aM2SubSeq
	.align		8
        /*0038*/ 	.dword	mrg32k3aM1Seq
	.align		8
        /*0040*/ 	.dword	mrg32k3aM2Seq
	.align		8
        /*0048*/ 	.dword	$str


//--------------------- .nv.constant3             --------------------------
	.section	.nv.constant3,"a",@progbits
	.align	8
.nv.constant3:
	.type		__cr_lgamma_table,@object
	.size		__cr_lgamma_table,(.L_8 - __cr_lgamma_table)
__cr_lgamma_table:
        /*0000*/ 	.byte	0x00, 0x00, 0x00, 0x00, 0x00, 0x00, 0x00, 0x00, 0x00, 0x00, 0x00, 0x00, 0x00, 0x00, 0x00, 0x00
        /*0010*/ 	.byte	0xef, 0x39, 0xfa, 0xfe, 0x42, 0x2e, 0xe6, 0x3f, 0x02, 0x20, 0x2a, 0xfa, 0x0b, 0xab, 0xfc, 0x3f
        /*0020*/ 	.byte	0xf9, 0x2c, 0x92, 0x7c, 0xa7, 0x6c, 0x09, 0x40, 0xc9, 0x79, 0x44, 0x3c, 0x64, 0x26, 0x13, 0x40
        /*0030*/ 	.byte	0xca, 0x01, 0xcf, 0x3a, 0x27, 0x51, 0x1a, 0x40, 0x30, 0xcc, 0x2d, 0xf3, 0xe1, 0x0c, 0x21, 0x40
        /*0040*/ 	.byte	0x0d, 0xb7, 0xfc, 0x82, 0x8e, 0x35, 0x25, 0x40
.L_8:


//--------------------- .text._Z16print_dev_memoryPim --------------------------
	.section	.text._Z16print_dev_memoryPim,"ax",@progbits
	.align	128
        .global         _Z16print_dev_memoryPim
        .type           _Z16print_dev_memoryPim,@function
        .size           _Z16print_dev_memoryPim,(.L_x_21 - _Z16print_dev_memoryPim)
        .other          _Z16print_dev_memoryPim,@"STO_CUDA_ENTRY STV_DEFAULT"
_Z16print_dev_memoryPim:
.text._Z16print_dev_memoryPim:
[----:B------:R-:W0:Y:S01]  /*0000*/  LDC R1, c[0x0][0x37c] ;  /* 0x0000df00ff017b82 */ /* 0x000e220000000800 */
[----:B------:R-:W1:Y:S07]  /*0010*/  S2R R0, SR_TID.X ;  /* 0x0000000000007919 */ /* 0x000e6e0000002100 */
[----:B------:R-:W1:Y:S01]  /*0020*/  S2UR UR6, SR_CTAID.X ;  /* 0x00000000000679c3 */ /* 0x000e620000002500 */
[----:B------:R-:W2:Y:S01]  /*0030*/  LDCU UR4, c[0x0][0x2f8] ;  /* 0x00005f00ff0477ac */ /* 0x000ea20008000800 */
[----:B0-----:R-:W-:Y:S01]  /*0040*/  VIADD R1, R1, 0xffffffd0 ;  /* 0xffffffd001017836 */ /* 0x001fe20000000000 */
[----:B------:R-:W0:Y:S05]  /*0050*/  LDCU UR5, c[0x0][0x2fc] ;  /* 0x00005f80ff0577ac */ /* 0x000e2a0008000800 */
[----:B------:R-:W3:Y:S01]  /*0060*/  LDC.64 R2, c[0x0][0x388] ;  /* 0x0000e200ff027b82 */ /* 0x000ee20000000a00 */
[----:B-1----:R-:W-:-:S02]  /*0070*/  LOP3.LUT P0, RZ, R0, UR6, RZ, 0xfc, !PT ;  /* 0x0000000600ff7c12 */ /* 0x002fc4000f80fcff */
[----:B---3--:R-:W-:-:S04]  /*0080*/  ISETP.LT.U32.AND P1, PT, R2, 0x3, PT ;  /* 0x000000030200780c */ /* 0x008fc80003f21070 */
[----:B------:R-:W-:Y:S02]  /*0090*/  ISETP.LT.U32.OR.EX P0, PT, R3, RZ, P0, P1 ;  /* 0x000000ff0300720c */ /* 0x000fe40000701510 */
[----:B--2---:R-:W-:-:S05]  /*00a0*/  IADD3 R23, P1, PT, R1, UR4, RZ ;  /* 0x0000000401177c10 */ /* 0x004fca000ff3e0ff */
[----:B0-----:R-:W-:-:S06]  /*00b0*/  IMAD.X R22, RZ, RZ, UR5, P1 ;  /* 0x00000005ff167e24 */ /* 0x001fcc00088e06ff */
[----:B------:R-:W-:Y:S05]  /*00c0*/  @P0 EXIT ;  /* 0x000000000000094d */ /* 0x000fea0003800000 */
[----:B------:R-:W-:Y:S01]  /*00d0*/  IADD3 R0, P1, PT, R2, -0x3, RZ ;  /* 0xfffffffd02007810 */ /* 0x000fe20007f3e0ff */
[----:B------:R-:W0:Y:S01]  /*00e0*/  LDCU.64 UR36, c[0x0][0x358] ;  /* 0x00006b00ff2477ac */ /* 0x000e220008000a00 */
[----:B------:R-:W-:Y:S02]  /*00f0*/  CS2R R24, SRZ ;  /* 0x0000000000187805 */ /* 0x000fe4000001ff00 */
[----:B------:R-:W-:Y:S02]  /*0100*/  ISETP.GE.U32.AND P0, PT, R0, 0x7, PT ;  /* 0x000000070000780c */ /* 0x000fe40003f06070 */
[----:B------:R-:W-:Y:S02]  /*0110*/  IADD3.X R0, PT, PT, R3, -0x1, RZ, P1, !PT ;  /* 0xffffffff03007810 */ /* 0x000fe40000ffe4ff */
[----:B------:R-:W-:Y:S02]  /*0120*/  IADD3 R27, P1, PT, R2, -0x2, RZ ;  /* 0xfffffffe021b7810 */ /* 0x000fe40007f3e0ff */
[----:B------:R-:W-:-:S02]  /*0130*/  ISETP.GE.U32.AND.EX P0, PT, R0, RZ, PT, P0 ;  /* 0x000000ff0000720c */ /* 0x000fc40003f06100 */
[----:B------:R-:W-:-:S11]  /*0140*/  IADD3.X R26, PT, PT, R3, -0x1, RZ, P1, !PT ;  /* 0xffffffff031a7810 */ /* 0x000fd60000ffe4ff */
[----:B0-----:R-:W-:Y:S05]  /*0150*/  @!P0 BRA `(.L_x_0) ;  /* 0x0000000800c88947 */ /* 0x001fea0003800000 */
[----:B------:R-:W0:Y:S01]  /*0160*/  LDCU.64 UR4, c[0x0][0x380] ;  /* 0x00007000ff0477ac */ /* 0x000e220008000a00 */
[----:B------:R-:W-:Y:S01]  /*0170*/  BSSY.RECONVERGENT B6, `(.L_x_1) ;  /* 0x00000ae000067945 */ /* 0x000fe20003800200 */
[----:B------:R-:W-:Y:S01]  /*0180*/  CS2R R24, SRZ ;  /* 0x0000000000187805 */ /* 0x000fe2000001ff00 */
[----:B0-----:R-:W-:-:S04]  /*0190*/  UIADD3 UR4, UP0, UPT, UR4, 0x14, URZ ;  /* 0x0000001404047890 */ /* 0x001fc8000ff1e0ff */
[----:B------:R-:W-:Y:S02]  /*01a0*/  UIADD3.X UR5, UPT, UPT, URZ, UR5, URZ, UP0, !UPT ;  /* 0x00000005ff057290 */ /* 0x000fe400087fe4ff */
[----:B------:R-:W-:-:S04]  /*01b0*/  IMAD.U32 R30, RZ, RZ, UR4 ;  /* 0x00000004ff1e7e24 */ /* 0x000fc8000f8e00ff */
[----:B------:R-:W-:-:S07]  /*01c0*/  IMAD.U32 R31, RZ, RZ, UR5 ;  /* 0x00000005ff1f7e24 */ /* 0x000fce000f8e00ff */
.L_x_10:
[----:B------:R-:W2:Y:S04]  /*01d0*/  LDG.E R0, desc[UR36][R30.64+-0x14] ;  /* 0xffffec241e007981 */ /* 0x000ea8000c1e1900 */
[----:B------:R-:W3:Y:S04]  /*01e0*/  LDG.E R10, desc[UR36][R30.64+-0xc] ;  /* 0xfffff4241e0a7981 */ /* 0x000ee8000c1e1900 */
[----:B------:R-:W4:Y:S01]  /*01f0*/  LDG.E R6, desc[UR36][R30.64+-0x10] ;  /* 0xfffff0241e067981 */ /* 0x000f22000c1e1900 */
[C---:B------:R-:W-:Y:S01]  /*0200*/  IADD3 R16, P0, PT, R25.reuse, 0x1, RZ ;  /* 0x0000000119107810 */ /* 0x040fe20007f1e0ff */
[----:B------:R-:W0:Y:S01]  /*0210*/  LDCU.64 UR4, c[0x4][0x48] ;  /* 0x01000900ff0477ac */ /* 0x000e220008000a00 */
[----:B------:R-:W-:-:S02]  /*0220*/  IADD3 R28, P1, PT, R25, 0x2, RZ ;  /* 0x00000002191c7810 */ /* 0x000fc40007f3e0ff */
[----:B------:R-:W-:Y:S01]  /*0230*/  MOV R2, 0x0 ;  /* 0x0000000000027802 */ /* 0x000fe20000000f00 */
[--C-:B------:R-:W-:Y:S02]  /*0240*/  IMAD.X R17, RZ, RZ, R24.reuse, P0 ;  /* 0x000000ffff117224 */ /* 0x100fe400000e0618 */
[----:B------:R-:W-:Y:S01]  /*0250*/  IMAD.X R29, RZ, RZ, R24, P1 ;  /* 0x000000ffff1d7224 */ /* 0x000fe200008e0618 */
[----:B------:R1:W1:Y:S02]  /*0260*/  LDC.64 R8, c[0x4][R2] ;  /* 0x0100000002087b82 */ /* 0x0002640000000a00 */
[----:B------:R-:W-:Y:S04]  /*0270*/  STL.64 [R1+0x10], R16 ;  /* 0x0000101001007387 */ /* 0x000fe80000100a00 */
[----:B------:R-:W-:Y:S01]  /*0280*/  STL.64 [R1+0x20], R28 ;  /* 0x0000201c01007387 */ /* 0x000fe20000100a00 */
[----:B------:R-:W-:-:S02]  /*0290*/  IMAD.MOV.U32 R4, RZ, RZ, R25 ;  /* 0x000000ffff047224 */ /* 0x000fc400078e0019 */
[----:B------:R-:W-:Y:S02]  /*02a0*/  IMAD.MOV.U32 R5, RZ, RZ, R24 ;  /* 0x000000ffff057224 */ /* 0x000fe400078e0018 */
[----:B------:R-:W-:-:S03]  /*02b0*/  IMAD.MOV.U32 R7, RZ, RZ, R22 ;  /* 0x000000ffff077224 */ /* 0x000fc600078e0016 */
[----:B------:R0:W-:Y:S02]  /*02c0*/  STL.64 [R1], R4 ;  /* 0x0000000401007387 */ /* 0x0001e40000100a00 */
[----:B0-----:R-:W-:Y:S01]  /*02d0*/  MOV R4, UR4 ;  /* 0x0000000400047c02 */ /* 0x001fe20008000f00 */
[----:B------:R-:W-:Y:S01]  /*02e0*/  IMAD.U32 R5, RZ, RZ, UR5 ;  /* 0x00000005ff057e24 */ /* 0x000fe2000f8e00ff */
[----:B--2---:R-:W-:Y:S04]  /*02f0*/  STL [R1+0x8], R0 ;  /* 0x0000080001007387 */ /* 0x004fe80000100800 */
[----:B---3--:R-:W-:Y:S04]  /*0300*/  STL [R1+0x28], R10 ;  /* 0x0000280a01007387 */ /* 0x008fe80000100800 */
[----:B----4-:R0:W-:Y:S02]  /*0310*/  STL [R1+0x18], R6 ;  /* 0x0000180601007387 */ /* 0x0101e40000100800 */
[----:B01----:R-:W-:-:S07]  /*0320*/  IMAD.MOV.U32 R6, RZ, RZ, R23 ;  /* 0x000000ffff067224 */ /* 0x003fce00078e0017 */
[----:B------:R-:W-:-:S07]  /*0330*/  LEPC R20, `(.L_x_2) ;  /* 0x000000001014794e */ /* 0x000fce0000000000 */
[----:B------:R-:W-:Y:S05]  /*0340*/  CALL.ABS.NOINC R8 ;  /* 0x0000000008007343 */ /* 0x000fea0003c00000 */
.L_x_2:
[----:B------:R-:W2:Y:S04]  /*0350*/  LDG.E R0, desc[UR36][R30.64+-0x10] ;  /* 0xfffff0241e007981 */ /* 0x000ea8000c1e1900 */
[----:B------:R-:W3:Y:S04]  /*0360*/  LDG.E R10, desc[UR36][R30.64+-0xc] ;  /* 0xfffff4241e0a7981 */ /* 0x000ee8000c1e1900 */
[----:B------:R-:W4:Y:S01]  /*0370*/  LDG.E R12, desc[UR36][R30.64+-0x8] ;  /* 0xfffff8241e0c7981 */ /* 0x000f22000c1e1900 */
[----:B------:R-:W-:Y:S01]  /*0380*/  IADD3 R18, P0, PT, R25, 0x3, RZ ;  /* 0x0000000319127810 */ /* 0x000fe20007f1e0ff */
[----:B------:R0:W1:Y:S01]  /*0390*/  LDC.64 R8, c[0x4][R2] ;  /* 0x0100000002087b82 */ /* 0x0000620000000a00 */
[----:B------:R-:W5:Y:S01]  /*03a0*/  LDCU.64 UR4, c[0x4][0x48] ;  /* 0x01000900ff0477ac */ /* 0x000f620008000a00 */
[----:B------:R0:W-:Y:S01]  /*03b0*/  STL.64 [R1], R16 ;  /* 0x0000001001007387 */ /* 0x0001e20000100a00 */
[----:B------:R-:W-:Y:S01]  /*03c0*/  IMAD.MOV.U32 R6, RZ, RZ, R23 ;  /* 0x000000ffff067224 */ /* 0x000fe200078e0017 */
[----:B------:R-:W-:Y:S01]  /*03d0*/  MOV R7, R22 ;  /* 0x0000001600077202 */ /* 0x000fe20000000f00 */
[----:B------:R-:W-:Y:S01]  /*03e0*/  IMAD.X R19, RZ, RZ, R24, P0 ;  /* 0x000000ffff137224 */ /* 0x000fe200000e0618 */
[----:B------:R0:W-:Y:S04]  /*03f0*/  STL.64 [R1+0x10], R28 ;  /* 0x0000101c01007387 */ /* 0x0001e80000100a00 */
[----:B------:R0:W-:Y:S01]  /*0400*/  STL.64 [R1+0x20], R18 ;  /* 0x0000201201007387 */ /* 0x0001e20000100a00 */
[----:B-----5:R-:W-:-:S02]  /*0410*/  IMAD.U32 R4, RZ, RZ, UR4 ;  /* 0x00000004ff047e24 */ /* 0x020fc4000f8e00ff */
[----:B------:R-:W-:Y:S01]  /*0420*/  IMAD.U32 R5, RZ, RZ, UR5 ;  /* 0x00000005ff057e24 */ /* 0x000fe2000f8e00ff */
[----:B--2---:R0:W-:Y:S04]  /*0430*/  STL [R1+0x8], R0 ;  /* 0x0000080001007387 */ /* 0x0041e80000100800 */
[----:B---3--:R0:W-:Y:S04]  /*0440*/  STL [R1+0x18], R10 ;  /* 0x0000180a01007387 */ /* 0x0081e80000100800 */
[----:B-1--4-:R0:W-:Y:S02]  /*0450*/  STL [R1+0x28], R12 ;  /* 0x0000280c01007387 */ /* 0x0121e40000100800 */
[----:B------:R-:W-:-:S07]  /*0460*/  LEPC R20, `(.L_x_3) ;  /* 0x000000001014794e */ /* 0x000fce0000000000 */
[----:B0-----:R-:W-:Y:S05]  /*0470*/  CALL.ABS.NOINC R8 ;  /* 0x0000000008007343 */ /* 0x001fea0003c00000 */
.L_x_3:
[----:B------:R-:W2:Y:S04]  /*0480*/  LDG.E R0, desc[UR36][R30.64+-0xc] ;  /* 0xfffff4241e007981 */ /* 0x000ea8000c1e1900 */
[----:B------:R-:W3:Y:S04]  /*0490*/  LDG.E R10, desc[UR36][R30.64+-0x8] ;  /* 0xfffff8241e0a7981 */ /* 0x000ee8000c1e1900 */
[----:B------:R-:W4:Y:S01]  /*04a0*/  LDG.E R12, desc[UR36][R30.64+-0x4] ;  /* 0xfffffc241e0c7981 */ /* 0x000f22000c1e1900 */
[----:B------:R-:W-:Y:S01]  /*04b0*/  IADD3 R16, P0, PT, R25, 0x4, RZ ;  /* 0x0000000419107810 */ /* 0x000fe20007f1e0ff */
[----:B------:R0:W1:Y:S01]  /*04c0*/  LDC.64 R8, c[0x4][R2] ;  /* 0x0100000002087b82 */ /* 0x0000620000000a00 */
[----:B------:R-:W5:Y:S01]  /*04d0*/  LDCU.64 UR4, c[0x4][0x48] ;  /* 0x01000900ff0477ac */ /* 0x000f620008000a00 */
[----:B------:R0:W-:Y:S01]  /*04e0*/  STL.64 [R1], R28 ;  /* 0x0000001c01007387 */ /* 0x0001e20000100a00 */
[----:B------:R-:W-:-:S02]  /*04f0*/  IMAD.MOV.U32 R6, RZ, RZ, R23 ;  /* 0x000000ffff067224 */ /* 0x000fc400078e0017 */
[----:B------:R-:W-:Y:S01]  /*0500*/  IMAD.X R17, RZ, RZ, R24, P0 ;  /* 0x000000ffff117224 */ /* 0x000fe200000e0618 */
[----:B------:R0:W-:Y:S01]  /*0510*/  STL.64 [R1+0x10], R18 ;  /* 0x0000101201007387 */ /* 0x0001e20000100a00 */
[----:B------:R-:W-:-:S03]  /*0520*/  IMAD.MOV.U32 R7, RZ, RZ, R22 ;  /* 0x000000ffff077224 */ /* 0x000fc600078e0016 */
[----:B------:R0:W-:Y:S01]  /*0530*/  STL.64 [R1+0x20], R16 ;  /* 0x0000201001007387 */ /* 0x0001e20000100a00 */
[----:B-----5:R-:W-:Y:S02]  /*0540*/  IMAD.U32 R4, RZ, RZ, UR4 ;  /* 0x00000004ff047e24 */ /* 0x020fe4000f8e00ff */
[----:B------:R-:W-:Y:S01]  /*0550*/  IMAD.U32 R5, RZ, RZ, UR5 ;  /* 0x00000005ff057e24 */ /* 0x000fe2000f8e00ff */
[----:B--2---:R0:W-:Y:S04]  /*0560*/  STL [R1+0x8], R0 ;  /* 0x0000080001007387 */ /* 0x0041e80000100800 */
[----:B---3--:R0:W-:Y:S04]  /*0570*/  STL [R1+0x18], R10 ;  /* 0x0000180a01007387 */ /* 0x0081e80000100800 */
[----:B-1--4-:R0:W-:Y:S02]  /*0580*/  STL [R1+0x28], R12 ;  /* 0x0000280c01007387 */ /* 0x0121e40000100800 */
[----:B------:R-:W-:-:S07]  /*0590*/  LEPC R20, `(.L_x_4) ;  /* 0x000000001014794e */ /* 0x000fce0000000000 */
[----:B0-----:R-:W-:Y:S05]  /*05a0*/  CALL.ABS.NOINC R8 ;  /* 0x0000000008007343 */ /* 0x001fea0003c00000 */
.L_x_4:
        /* <DEDUP_REMOVED lines=12> */
[----:B-----5:R-:W-:Y:S01]  /*0670*/  IMAD.U32 R4, RZ, RZ, UR4 ;  /* 0x00000004ff047e24 */ /* 0x020fe2000f8e00ff */
[----:B------:R-:W-:Y:S02]  /*0680*/  MOV R5, UR5 ;  /* 0x0000000500057c02 */ /* 0x000fe40008000f00 */
[----:B--2---:R0:W-:Y:S04]  /*0690*/  STL [R1+0x8], R0 ;  /* 0x0000080001007387 */ /* 0x0041e80000100800 */
[----:B---3--:R0:W-:Y:S04]  /*06a0*/  STL [R1+0x18], R10 ;  /* 0x0000180a01007387 */ /* 0x0081e80000100800 */
[----:B-1--4-:R0:W-:Y:S02]  /*06b0*/  STL [R1+0x28], R12 ;  /* 0x0000280c01007387 */ /* 0x0121e40000100800 */
[----:B------:R-:W-:-:S07]  /*06c0*/  LEPC R20, `(.L_x_5) ;  /* 0x000000001014794e */ /* 0x000fce0000000000 */
[----:B0-----:R-:W-:Y:S05]  /*06d0*/  CALL.ABS.NOINC R8 ;  /* 0x0000000008007343 */ /* 0x001fea0003c00000 */
.L_x_5:
        /* <DEDUP_REMOVED lines=19> */
.L_x_6:
[----:B------:R-:W2:Y:S04]  /*0810*/  LDG.E R0, desc[UR36][R30.64] ;  /* 0x000000241e007981 */ /* 0x000ea8000c1e1900 */
[----:B------:R-:W3:Y:S04]  /*0820*/  LDG.E R10, desc[UR36][R30.64+0x4] ;  /* 0x000004241e0a7981 */ /* 0x000ee8000c1e1900 */
[----:B------:R-:W4:Y:S01]  /*0830*/  LDG.E R12, desc[UR36][R30.64+0x8] ;  /* 0x000008241e0c7981 */ /* 0x000f22000c1e1900 */
[----:B------:R-:W-:Y:S01]  /*0840*/  IADD3 R16, P0, PT, R25, 0x7, RZ ;  /* 0x0000000719107810 */ /* 0x000fe20007f1e0ff */
[----:B------:R0:W1:Y:S01]  /*0850*/  LDC.64 R8, c[0x4][R2] ;  /* 0x0100000002087b82 */ /* 0x0000620000000a00 */
[----:B------:R-:W5:Y:S01]  /*0860*/  LDCU.64 UR4, c[0x4][0x48] ;  /* 0x01000900ff0477ac */ /* 0x000f620008000a00 */
[----:B------:R0:W-:Y:S01]  /*0870*/  STL.64 [R1], R28 ;  /* 0x0000001c01007387 */ /* 0x0001e20000100a00 */
[----:B------:R-:W-:Y:S01]  /*0880*/  IADD3.X R17, PT, PT, RZ, R24, RZ, P0, !PT ;  /* 0x00000018ff117210 */ /* 0x000fe200007fe4ff */
[----:B------:R-:W-:-:S02]  /*0890*/  IMAD.MOV.U32 R6, RZ, RZ, R23 ;  /* 0x000000ffff067224 */ /* 0x000fc400078e0017 */
        /* <DEDUP_REMOVED lines=10> */
.L_x_7:
[----:B------:R-:W2:Y:S04]  /*0940*/  LDG.E R0, desc[UR36][R30.64+0x4] ;  /* 0x000004241e007981 */ /* 0x000ea8000c1e1900 */
[----:B------:R-:W3:Y:S04]  /*0950*/  LDG.E R8, desc[UR36][R30.64+0x8] ;  /* 0x000008241e087981 */ /* 0x000ee8000c1e1900 */
[----:B------:R-:W4:Y:S01]  /*0960*/  LDG.E R10, desc[UR36][R30.64+0xc] ;  /* 0x00000c241e0a7981 */ /* 0x000f22000c1e1900 */
[----:B------:R-:W-:Y:S01]  /*0970*/  IADD3 R28, P0, PT, R25, 0x8, RZ ;  /* 0x00000008191c7810 */ /* 0x000fe20007f1e0ff */
[----:B------:R-:W0:Y:S01]  /*0980*/  LDC.64 R2, c[0x4][R2] ;  /* 0x0100000002027b82 */ /* 0x000e220000000a00 */
[----:B------:R-:W1:Y:S01]  /*0990*/  LDCU.64 UR4, c[0x4][0x48] ;  /* 0x01000900ff0477ac */ /* 0x000e620008000a00 */
[----:B------:R0:W-:Y:S01]  /*09a0*/  STL.64 [R1], R18 ;  /* 0x0000001201007387 */ /* 0x0001e20000100a00 */
[----:B------:R-:W-:Y:S01]  /*09b0*/  MOV R6, R23 ;  /* 0x0000001700067202 */ /* 0x000fe20000000f00 */
[----:B------:R-:W-:-:S02]  /*09c0*/  IMAD.X R29, RZ, RZ, R24, P0 ;  /* 0x000000ffff1d7224 */ /* 0x000fc400000e0618 */
[----:B------:R0:W-:Y:S01]  /*09d0*/  STL.64 [R1+0x10], R16 ;  /* 0x0000101001007387 */ /* 0x0001e20000100a00 */
[----:B------:R-:W-:-:S03]  /*09e0*/  IMAD.MOV.U32 R7, RZ, RZ, R22 ;  /* 0x000000ffff077224 */ /* 0x000fc600078e0016 */
[----:B------:R0:W-:Y:S01]  /*09f0*/  STL.64 [R1+0x20], R28 ;  /* 0x0000201c01007387 */ /* 0x0001e20000100a00 */
[----:B-1----:R-:W-:Y:S02]  /*0a00*/  IMAD.U32 R4, RZ, RZ, UR4 ;  /* 0x00000004ff047e24 */ /* 0x002fe4000f8e00ff */
[----:B------:R-:W-:Y:S01]  /*0a10*/  IMAD.U32 R5, RZ, RZ, UR5 ;  /* 0x00000005ff057e24 */ /* 0x000fe2000f8e00ff */
[----:B--2---:R1:W-:Y:S04]  /*0a20*/  STL [R1+0x8], R0 ;  /* 0x0000080001007387 */ /* 0x0043e80000100800 */
[----:B---3--:R1:W-:Y:S04]  /*0a30*/  STL [R1+0x18], R8 ;  /* 0x0000180801007387 */ /* 0x0083e80000100800 */
[----:B0---4-:R1:W-:Y:S02]  /*0a40*/  STL [R1+0x28], R10 ;  /* 0x0000280a01007387 */ /* 0x0113e40000100800 */
[----:B------:R-:W-:-:S07]  /*0a50*/  LEPC R20, `(.L_x_8) ;  /* 0x000000001014794e */ /* 0x000fce0000000000 */
[----:B-1----:R-:W-:Y:S05]  /*0a60*/  CALL.ABS.NOINC R2 ;  /* 0x0000000002007343 */ /* 0x002fea0003c00000 */
.L_x_8:
[----:B------:R-:W2:Y:S04]  /*0a70*/  LDG.E R0, desc[UR36][R30.64+0x8] ;  /* 0x000008241e007981 */ /* 0x000ea8000c1e1900 */
[----:B------:R-:W3:Y:S04]  /*0a80*/  LDG.E R2, desc[UR36][R30.64+0xc] ;  /* 0x00000c241e027981 */ /* 0x000ee8000c1e1900 */
[----:B------:R-:W4:Y:S01]  /*0a90*/  LDG.E R8, desc[UR36][R30.64+0x10] ;  /* 0x000010241e087981 */ /* 0x000f22000c1e1900 */
[----:B------:R-:W-:Y:S01]  /*0aa0*/  IADD3 R10, P0, PT, R25, 0x9, RZ ;  /* 0x00000009190a7810 */ /* 0x000fe20007f1e0ff */
[----:B------:R-:W-:Y:S01]  /*0ab0*/  IMAD.MOV.U32 R12, RZ, RZ, R28 ;  /* 0x000000ffff0c7224 */ /* 0x000fe200078e001c */
[----:B------:R-:W-:Y:S01]  /*0ac0*/  MOV R14, 0x0 ;  /* 0x00000000000e7802 */ /* 0x000fe20000000f00 */
[----:B------:R-:W-:Y:S01]  /*0ad0*/  IMAD.MOV.U32 R13, RZ, RZ, R29 ;  /* 0x000000ffff0d7224 */ /* 0x000fe200078e001d */
[----:B------:R0:W-:Y:S01]  /*0ae0*/  STL.64 [R1], R16 ;  /* 0x0000001001007387 */ /* 0x0001e20000100a00 */
[----:B------:R-:W-:Y:S01]  /*0af0*/  IMAD.X R11, RZ, RZ, R24, P0 ;  /* 0x000000ffff0b7224 */ /* 0x000fe200000e0618 */
[----:B------:R-:W1:Y:S01]  /*0b00*/  LDCU.64 UR4, c[0x4][0x48] ;  /* 0x01000900ff0477ac */ /* 0x000e620008000a00 */
[----:B------:R-:W-:Y:S01]  /*0b10*/  IMAD.MOV.U32 R6, RZ, RZ, R23 ;  /* 0x000000ffff067224 */ /* 0x000fe200078e0017 */
[----:B------:R0:W-:Y:S01]  /*0b20*/  STL.64 [R1+0x10], R12 ;  /* 0x0000100c01007387 */ /* 0x0001e20000100a00 */
[----:B------:R-:W0:Y:S01]  /*0b30*/  LDC.64 R14, c[0x4][R14] ;  /* 0x010000000e0e7b82 */ /* 0x000e220000000a00 */
[----:B------:R-:W-:-:S02]  /*0b40*/  MOV R7, R22 ;  /* 0x0000001600077202 */ /* 0x000fc40000000f00 */
        /* <DEDUP_REMOVED lines=8> */
.L_x_9:
[----:B------:R-:W-:Y:S01]  /*0bd0*/  LOP3.LUT R3, R27, 0xfffffff8, RZ, 0xc0, !PT ;  /* 0xfffffff81b037812 */ /* 0x000fe200078ec0ff */
[----:B------:R-:W-:Y:S01]  /*0be0*/  IMAD.MOV.U32 R25, RZ, RZ, R28 ;  /* 0x000000ffff197224 */ /* 0x000fe200078e001c */
[----:B------:R-:W-:Y:S01]  /*0bf0*/  IADD3 R30, P1, PT, R30, 0x20, RZ ;  /* 0x000000201e1e7810 */ /* 0x000fe20007f3e0ff */
[----:B------:R-:W-:Y:S01]  /*0c00*/  IMAD.MOV.U32 R24, RZ, RZ, R29 ;  /* 0x000000ffff187224 */ /* 0x000fe200078e001d */
[----:B------:R-:W-:-:S03]  /*0c10*/  ISETP.NE.U32.AND P0, PT, R28, R3, PT ;  /* 0x000000031c00720c */ /* 0x000fc60003f05070 */
[----:B------:R-:W-:Y:S01]  /*0c20*/  IMAD.X R31, RZ, RZ, R31, P1 ;  /* 0x000000ffff1f7224 */ /* 0x000fe200008e061f */
[----:B------:R-:W-:-:S13]  /*0c30*/  ISETP.NE.AND.EX P0, PT, R29, R26, PT, P0 ;  /* 0x0000001a1d00720c */ /* 0x000fda0003f05300 */
[----:B------:R-:W-:Y:S05]  /*0c40*/  @P0 BRA `(.L_x_10) ;  /* 0xfffffff400600947 */ /* 0x000fea000383ffff */
[----:B------:R-:W-:Y:S05]  /*0c50*/  BSYNC.RECONVERGENT B6 ;  /* 0x0000000000067941 */ /* 0x000fea0003800200 */
.L_x_1:
[----:B------:R-:W-:Y:S02]  /*0c60*/  IMAD.MOV.U32 R25, RZ, RZ, R3 ;  /* 0x000000ffff197224 */ /* 0x000fe400078e0003 */
[----:B------:R-:W-:-:S07]  /*0c70*/  IMAD.MOV.U32 R24, RZ, RZ, R26 ;  /* 0x000000ffff187224 */ /* 0x000fce00078e001a */
.L_x_0:
[----:B------:R-:W-:-:S04]  /*0c80*/  LOP3.LUT R0, R27, 0x7, RZ, 0xc0, !PT ;  /* 0x000000071b007812 */ /* 0x000fc800078ec0ff */
[----:B------:R-:W-:-:S04]  /*0c90*/  ISETP.NE.U32.AND P0, PT, R0, RZ, PT ;  /* 0x000000ff0000720c */ /* 0x000fc80003f05070 */
[----:B------:R-:W-:-:S13]  /*0ca0*/  ISETP.NE.AND.EX P0, PT, RZ, RZ, PT, P0 ;  /* 0x000000ffff00720c */ /* 0x000fda0003f05300 */
[----:B------:R-:W-:Y:S05]  /*0cb0*/  @!P0 EXIT ;  /* 0x000000000000894d */ /* 0x000fea0003800000 */
[----:B------:R-:W-:Y:S02]  /*0cc0*/  ISETP.GE.U32.AND P0, PT, R0, 0x4, PT ;  /* 0x000000040000780c */ /* 0x000fe40003f06070 */
[----:B------:R-:W-:Y:S02]  /*0cd0*/  LOP3.LUT R27, R27, 0x3, RZ, 0xc0, !PT ;  /* 0x000000031b1b7812 */ /* 0x000fe400078ec0ff */
[----:B------:R-:W-:-:S13]  /*0ce0*/  ISETP.GE.U32.AND.EX P0, PT, RZ, RZ, PT, P0 ;  /* 0x000000ffff00720c */ /* 0x000fda0003f06100 */
[----:B------:R-:W-:Y:S05]  /*0cf0*/  @!P0 BRA `(.L_x_11) ;  /* 0x00000004005c8947 */ /* 0x000fea0003800000 */
[----:B------:R-:W0:Y:S02]  /*0d00*/  LDCU.64 UR4, c[0x0][0x380] ;  /* 0x00007000ff0477ac */ /* 0x000e240008000a00 */
[----:B0-----:R-:W-:-:S04]  /*0d10*/  LEA R28, P0, R25, UR4, 0x2 ;  /* 0x00000004191c7c11 */ /* 0x001fc8000f8010ff */
[C---:B------:R-:W-:Y:S01]  /*0d20*/  LEA.HI.X R29, R25.reuse, UR5, R24, 0x2, P0 ;  /* 0x00000005191d7c11 */ /* 0x040fe200080f1418 */
[----:B------:R-:W0:Y:S04]  /*0d30*/  LDCU.64 UR4, c[0x4][0x48] ;  /* 0x01000900ff0477ac */ /* 0x000e280008000a00 */
[----:B------:R-:W2:Y:S04]  /*0d40*/  LDG.E R0, desc[UR36][R28.64] ;  /* 0x000000241c007981 */ /* 0x000ea8000c1e1900 */
[----:B------:R-:W3:Y:S04]  /*0d50*/  LDG.E R10, desc[UR36][R28.64+0x8] ;  /* 0x000008241c0a7981 */ /* 0x000ee8000c1e1900 */
[----:B------:R-:W4:Y:S01]  /*0d60*/  LDG.E R6, desc[UR36][R28.64+0x4] ;  /* 0x000004241c067981 */ /* 0x000f22000c1e1900 */
[----:B------:R-:W-:-:S02]  /*0d70*/  IADD3 R30, P0, PT, R25, 0x2, RZ ;  /* 0x00000002191e7810 */ /* 0x000fc40007f1e0ff */
[----:B------:R-:W-:Y:S02]  /*0d80*/  IADD3 R16, P1, PT, R25, 0x1, RZ ;  /* 0x0000000119107810 */ /* 0x000fe40007f3e0ff */
[----:B------:R-:W-:Y:S01]  /*0d90*/  MOV R2, 0x0 ;  /* 0x0000000000027802 */ /* 0x000fe20000000f00 */
[----:B------:R-:W-:Y:S01]  /*0da0*/  IMAD.X R31, RZ, RZ, R24, P0 ;  /* 0x000000ffff1f7224 */ /* 0x000fe200000e0618 */
[----:B------:R-:W-:Y:S02]  /*0db0*/  IADD3.X R17, PT, PT, RZ, R24, RZ, P1, !PT ;  /* 0x00000018ff117210 */ /* 0x000fe40000ffe4ff */
[----:B------:R1:W1:Y:S02]  /*0dc0*/  LDC.64 R8, c[0x4][R2] ;  /* 0x0100000002087b82 */ /* 0x0002640000000a00 */
[----:B------:R-:W-:Y:S04]  /*0dd0*/  STL.64 [R1+0x20], R30 ;  /* 0x0000201e01007387 */ /* 0x000fe80000100a00 */
[----:B------:R-:W-:Y:S01]  /*0de0*/  STL.64 [R1+0x10], R16 ;  /* 0x0000101001007387 */ /* 0x000fe20000100a00 */
[----:B------:R-:W-:-:S02]  /*0df0*/  IMAD.MOV.U32 R4, RZ, RZ, R25 ;  /* 0x000000ffff047224 */ /* 0x000fc400078e0019 */
[----:B------:R-:W-:Y:S02]  /*0e00*/  IMAD.MOV.U32 R5, RZ, RZ, R24 ;  /* 0x000000ffff057224 */ /* 0x000fe400078e0018 */
[----:B------:R-:W-:-:S03]  /*0e10*/  IMAD.MOV.U32 R7, RZ, RZ, R22 ;  /* 0x000000ffff077224 */ /* 0x000fc600078e0016 */
[----:B------:R0:W-:Y:S02]  /*0e20*/  STL.64 [R1], R4 ;  /* 0x0000000401007387 */ /* 0x0001e40000100a00 */
[----:B0-----:R-:W-:Y:S02]  /*0e30*/  IMAD.U32 R4, RZ, RZ, UR4 ;  /* 0x00000004ff047e24 */ /* 0x001fe4000f8e00ff */
[----:B------:R-:W-:Y:S01]  /*0e40*/  IMAD.U32 R5, RZ, RZ, UR5 ;  /* 0x00000005ff057e24 */ /* 0x000fe2000f8e00ff */
[----:B--2---:R-:W-:Y:S04]  /*0e50*/  STL [R1+0x8], R0 ;  /* 0x0000080001007387 */ /* 0x004fe80000100800 */
[----:B---3--:R-:W-:Y:S04]  /*0e60*/  STL [R1+0x28], R10 ;  /* 0x0000280a01007387 */ /* 0x008fe80000100800 */
[----:B----4-:R0:W-:Y:S02]  /*0e70*/  STL [R1+0x18], R6 ;  /* 0x0000180601007387 */ /* 0x0101e40000100800 */
[----:B01----:R-:W-:-:S07]  /*0e80*/  IMAD.MOV.U32 R6, RZ, RZ, R23 ;  /* 0x000000ffff067224 */ /* 0x003fce00078e0017 */
[----:B------:R-:W-:-:S07]  /*0e90*/  LEPC R20, `(.L_x_12) ;  /* 0x000000001014794e */ /* 0x000fce0000000000 */
[----:B------:R-:W-:Y:S05]  /*0ea0*/  CALL.ABS.NOINC R8 ;  /* 0x0000000008007343 */ /* 0x000fea0003c00000 */
.L_x_12:
        /* <DEDUP_REMOVED lines=19> */
.L_x_13:
[----:B------:R-:W2:Y:S04]  /*0fe0*/  LDG.E R0, desc[UR36][R28.64+0x8] ;  /* 0x000008241c007981 */ /* 0x000ea8000c1e1900 */
[----:B------:R-:W3:Y:S04]  /*0ff0*/  LDG.E R8, desc[UR36][R28.64+0xc] ;  /* 0x00000c241c087981 */ /* 0x000ee8000c1e1900 */
[----:B------:R-:W4:Y:S01]  /*1000*/  LDG.E R10, desc[UR36][R28.64+0x10] ;  /* 0x000010241c0a7981 */ /* 0x000f22000c1e1900 */
[----:B------:R-:W-:Y:S01]  /*1010*/  IADD3 R16, P0, PT, R25, 0x4, RZ ;  /* 0x0000000419107810 */ /* 0x000fe20007f1e0ff */
[----:B------:R-:W0:Y:S01]  /*1020*/  LDC.64 R2, c[0x4][R2] ;  /* 0x0100000002027b82 */ /* 0x000e220000000a00 */
[----:B------:R-:W1:Y:S01]  /*1030*/  LDCU.64 UR4, c[0x4][0x48] ;  /* 0x01000900ff0477ac */ /* 0x000e620008000a00 */
[----:B------:R0:W-:Y:S01]  /*1040*/  STL.64 [R1], R30 ;  /* 0x0000001e01007387 */ /* 0x0001e20000100a00 */
[----:B------:R-:W-:-:S02]  /*1050*/  IMAD.MOV.U32 R6, RZ, RZ, R23 ;  /* 0x000000ffff067224 */ /* 0x000fc400078e0017 */
[----:B------:R-:W-:Y:S01]  /*1060*/  IMAD.X R17, RZ, RZ, R24, P0 ;  /* 0x000000ffff117224 */ /* 0x000fe200000e0618 */
        /* <DEDUP_REMOVED lines=10> */
.L_x_14:
[----:B------:R-:W2:Y:S04]  /*1110*/  LDG.E R0, desc[UR36][R28.64+0xc] ;  /* 0x00000c241c007981 */ /* 0x000ea8000c1e1900 */
[----:B------:R-:W3:Y:S04]  /*1120*/  LDG.E R2, desc[UR36][R28.64+0x10] ;  /* 0x000010241c027981 */ /* 0x000ee8000c1e1900 */
[----:B------:R-:W4:Y:S01]  /*1130*/  LDG.E R8, desc[UR36][R28.64+0x14] ;  /* 0x000014241c087981 */ /* 0x000f22000c1e1900 */
[----:B------:R-:W-:Y:S01]  /*1140*/  IADD3 R10, P0, PT, R25, 0x5, RZ ;  /* 0x00000005190a7810 */ /* 0x000fe20007f1e0ff */
[----:B------:R-:W0:Y:S01]  /*1150*/  LDCU.64 UR4, c[0x4][0x48] ;  /* 0x01000900ff0477ac */ /* 0x000e220008000a00 */
[----:B------:R-:W-:Y:S01]  /*1160*/  MOV R12, 0x0 ;  /* 0x00000000000c7802 */ /* 0x000fe20000000f00 */
[----:B------:R1:W-:Y:S01]  /*1170*/  STL.64 [R1], R18 ;  /* 0x0000001201007387 */ /* 0x0003e20000100a00 */
[----:B------:R-:W-:Y:S01]  /*1180*/  IADD3.X R11, PT, PT, RZ, R24, RZ, P0, !PT ;  /* 0x00000018ff0b7210 */ /* 0x000fe200007fe4ff */
[----:B------:R-:W-:-:S02]  /*1190*/  IMAD.MOV.U32 R6, RZ, RZ, R23 ;  /* 0x000000ffff067224 */ /* 0x000fc400078e0017 */
[----:B------:R1:W-:Y:S01]  /*11a0*/  STL.64 [R1+0x10], R16 ;  /* 0x0000101001007387 */ /* 0x0003e20000100a00 */
[----:B------:R-:W1:Y:S01]  /*11b0*/  LDC.64 R12, c[0x4][R12] ;  /* 0x010000000c0c7b82 */ /* 0x000e620000000a00 */
[----:B------:R-:W-:Y:S02]  /*11c0*/  IMAD.MOV.U32 R7, RZ, RZ, R22 ;  /* 0x000000ffff077224 */ /* 0x000fe400078e0016 */
[----:B------:R1:W-:Y:S01]  /*11d0*/  STL.64 [R1+0x20], R10 ;  /* 0x0000200a01007387 */ /* 0x0003e20000100a00 */
[----:B0-----:R-:W-:Y:S02]  /*11e0*/  IMAD.U32 R4, RZ, RZ, UR4 ;  /* 0x00000004ff047e24 */ /* 0x001fe4000f8e00ff */
[----:B------:R-:W-:Y:S01]  /*11f0*/  IMAD.U32 R5, RZ, RZ, UR5 ;  /* 0x00000005ff057e24 */ /* 0x000fe2000f8e00ff */
[----:B--2---:R0:W-:Y:S04]  /*1200*/  STL [R1+0x8], R0 ;  /* 0x0000080001007387 */ /* 0x0041e80000100800 */
[----:B---3--:R0:W-:Y:S04]  /*1210*/  STL [R1+0x18], R2 ;  /* 0x0000180201007387 */ /* 0x0081e80000100800 */
[----:B-1--4-:R0:W-:Y:S02]  /*1220*/  STL [R1+0x28], R8 ;  /* 0x0000280801007387 */ /* 0x0121e40000100800 */
[----:B------:R-:W-:-:S07]  /*1230*/  LEPC R20, `(.L_x_15) ;  /* 0x000000001014794e */ /* 0x000fce0000000000 */
[----:B0-----:R-:W-:Y:S05]  /*1240*/  CALL.ABS.NOINC R12 ;  /* 0x000000000c007343 */ /* 0x001fea0003c00000 */
.L_x_15:
[----:B------:R-:W-:Y:S02]  /*1250*/  IMAD.MOV.U32 R25, RZ, RZ, R16 ;  /* 0x000000ffff197224 */ /* 0x000fe400078e0010 */
[----:B------:R-:W-:-:S07]  /*1260*/  IMAD.MOV.U32 R24, RZ, RZ, R17 ;  /* 0x000000ffff187224 */ /* 0x000fce00078e0011 */
.L_x_11:
[----:B------:R-:W-:-:S04]  /*1270*/  ISETP.NE.U32.AND P0, PT, R27, RZ, PT ;  /* 0x000000ff1b00720c */ /* 0x000fc80003f05070 */
[----:B------:R-:W-:-:S13]  /*1280*/  ISETP.NE.AND.EX P0, PT, RZ, RZ, PT, P0 ;  /* 0x000000ffff00720c */ /* 0x000fda0003f05300 */
[----:B------:R-:W-:Y:S05]  /*1290*/  @!P0 EXIT ;  /* 0x000000000000894d */ /* 0x000fea0003800000 */
[----:B------:R-:W-:-:S04]  /*12a0*/  ISETP.NE.U32.AND P0, PT, R27, 0x1, PT ;  /* 0x000000011b00780c */ /* 0x000fc80003f05070 */
[----:B------:R-:W-:-:S13]  /*12b0*/  ISETP.NE.AND.EX P0, PT, RZ, RZ, PT, P0 ;  /* 0x000000ffff00720c */ /* 0x000fda0003f05300 */
        /* <DEDUP_REMOVED lines=11> */
[--C-:B------:R-:W-:Y:S02]  /*1370*/  IMAD.X R17, RZ, RZ, R24.reuse, P1 ;  /* 0x000000ffff117224 */ /* 0x100fe400008e0618 */
[----:B------:R-:W-:Y:S01]  /*1380*/  IMAD.X R27, RZ, RZ, R24, P0 ;  /* 0x000000ffff1b7224 */ /* 0x000fe200000e0618 */
[----:B------:R1:W1:Y:S02]  /*1390*/  LDC.64 R8, c[0x4][R2] ;  /* 0x0100000002087b82 */ /* 0x0002640000000a00 */
[----:B------:R-:W-:Y:S04]  /*13a0*/  STL.64 [R1+0x10], R16 ;  /* 0x0000101001007387 */ /* 0x000fe80000100a00 */
[----:B------:R-:W-:Y:S01]  /*13b0*/  STL.64 [R1+0x20], R26 ;  /* 0x0000201a01007387 */ /* 0x000fe20000100a00 */
[----:B------:R-:W-:Y:S01]  /*13c0*/  IMAD.MOV.U32 R4, RZ, RZ, R25 ;  /* 0x000000ffff047224 */ /* 0x000fe200078e0019 */
[----:B------:R-:W-:Y:S01]  /*13d0*/  MOV R5, R24 ;  /* 0x0000001800057202 */ /* 0x000fe20000000f00 */
[----:B------:R-:W-:-:S04]  /*13e0*/  IMAD.MOV.U32 R7, RZ, RZ, R22 ;  /* 0x000000ffff077224 */ /* 0x000fc800078e0016 */
        /* <DEDUP_REMOVED lines=9> */
.L_x_17:
[----:B------:R-:W2:Y:S04]  /*1480*/  LDG.E R0, desc[UR36][R18.64+0x4] ;  /* 0x0000042412007981 */ /* 0x000ea8000c1e1900 */
[----:B------:R-:W3:Y:S04]  /*1490*/  LDG.E R8, desc[UR36][R18.64+0x8] ;  /* 0x0000082412087981 */ /* 0x000ee8000c1e1900 */
[----:B------:R-:W4:Y:S01]  /*14a0*/  LDG.E R10, desc[UR36][R18.64+0xc] ;  /* 0x00000c24120a7981 */ /* 0x000f22000c1e1900 */
[----:B------:R-:W-:Y:S01]  /*14b0*/  IADD3 R12, P0, PT, R25, 0x3, RZ ;  /* 0x00000003190c7810 */ /* 0x000fe20007f1e0ff */
[----:B------:R-:W0:Y:S01]  /*14c0*/  LDC.64 R2, c[0x4][R2] ;  /* 0x0100000002027b82 */ /* 0x000e220000000a00 */
[----:B------:R-:W1:Y:S01]  /*14d0*/  LDCU.64 UR4, c[0x4][0x48] ;  /* 0x01000900ff0477ac */ /* 0x000e620008000a00 */
[----:B------:R0:W-:Y:S01]  /*14e0*/  STL.64 [R1], R16 ;  /* 0x0000001001007387 */ /* 0x0001e20000100a00 */
[----:B------:R-:W-:Y:S01]  /*14f0*/  IADD3.X R13, PT, PT, RZ, R24, RZ, P0, !PT ;  /* 0x00000018ff0d7210 */ /* 0x000fe200007fe4ff */
[----:B------:R-:W-:-:S02]  /*1500*/  IMAD.MOV.U32 R6, RZ, RZ, R23 ;  /* 0x000000ffff067224 */ /* 0x000fc400078e0017 */
        /* <DEDUP_REMOVED lines=10> */
.L_x_18:
[----:B------:R-:W-:Y:S02]  /*15b0*/  IMAD.MOV.U32 R25, RZ, RZ, R26 ;  /* 0x000000ffff197224 */ /* 0x000fe400078e001a */
[----:B------:R-:W-:-:S07]  /*15c0*/  IMAD.MOV.U32 R24, RZ, RZ, R27 ;  /* 0x000000ffff187224 */ /* 0x000fce00078e001b */
.L_x_16:
[----:B------:R-:W0:Y:S02]  /*15d0*/  LDC R0, c[0x0][0x388] ;  /* 0x0000e200ff007b82 */ /* 0x000e240000000800 */
[----:B0-----:R-:W-:-:S04]  /*15e0*/  LOP3.LUT R0, R0, 0x1, RZ, 0xc0, !PT ;  /* 0x0000000100007812 */ /* 0x001fc800078ec0ff */
[----:B------:R-:W-:-:S04]  /*15f0*/  ISETP.NE.U32.AND P0, PT, R0, 0x1, PT ;  /* 0x000000010000780c */ /* 0x000fc80003f05070 */
[----:B------:R-:W-:-:S13]  /*1600*/  ISETP.NE.U32.AND.EX P0, PT, RZ, RZ, PT, P0 ;  /* 0x000000ffff00720c */ /* 0x000fda0003f05100 */
[----:B------:R-:W-:Y:S05]  /*1610*/  @P0 EXIT ;  /* 0x000000000000094d */ /* 0x000fea0003800000 */
[----:B------:R-:W0:Y:S02]  /*1620*/  LDCU.64 UR4, c[0x0][0x380] ;  /* 0x00007000ff0477ac */ /* 0x000e240008000a00 */
[----:B0-----:R-:W-:-:S04]  /*1630*/  LEA R4, P0, R25, UR4, 0x2 ;  /* 0x0000000419047c11 */ /* 0x001fc8000f8010ff */
[C---:B------:R-:W-:Y:S01]  /*1640*/  LEA.HI.X R5, R25.reuse, UR5, R24, 0x2, P0 ;  /* 0x0000000519057c11 */ /* 0x040fe200080f1418 */
[----:B------:R-:W0:Y:S04]  /*1650*/  LDCU.64 UR4, c[0x4][0x48] ;  /* 0x01000900ff0477ac */ /* 0x000e280008000a00 */
[----:B------:R-:W2:Y:S04]  /*1660*/  LDG.E R0, desc[UR36][R4.64] ;  /* 0x0000002404007981 */ /* 0x000ea8000c1e1900 */
[----:B------:R-:W3:Y:S04]  /*1670*/  LDG.E R2, desc[UR36][R4.64+0x4] ;  /* 0x0000042404027981 */ /* 0x000ee8000c1e1900 */
[----:B------:R0:W4:Y:S01]  /*1680*/  LDG.E R8, desc[UR36][R4.64+0x8] ;  /* 0x0000082404087981 */ /* 0x000122000c1e1900 */
[C---:B------:R-:W-:Y:S01]  /*1690*/  IADD3 R10, P1, PT, R25.reuse, 0x1, RZ ;  /* 0x00000001190a7810 */ /* 0x040fe20007f3e0ff */
[----:B------:R-:W-:Y:S01]  /*16a0*/  IMAD.MOV.U32 R6, RZ, RZ, R23 ;  /* 0x000000ffff067224 */ /* 0x000fe200078e0017 */
[C---:B------:R-:W-:Y:S01]  /*16b0*/  IADD3 R12, P0, PT, R25.reuse, 0x2, RZ ;  /* 0x00000002190c7810 */ /* 0x040fe20007f1e0ff */
[----:B------:R-:W-:Y:S01]  /*16c0*/  IMAD.MOV.U32 R7, RZ, RZ, R22 ;  /* 0x000000ffff077224 */ /* 0x000fe200078e0016 */
[-C--:B------:R-:W-:Y:S01]  /*16d0*/  LOP3.LUT R25, R25, R24.reuse, RZ, 0x3c, !PT ;  /* 0x0000001819197212 */ /* 0x080fe200078e3cff */
[----:B------:R-:W-:Y:S01]  /*16e0*/  IMAD.X R11, RZ, RZ, R24, P1 ;  /* 0x000000ffff0b7224 */ /* 0x000fe200008e0618 */
[----:B------:R-:W-:-:S02]  /*16f0*/  IADD3.X R13, PT, PT, RZ, R24, RZ, P0, !PT ;  /* 0x00000018ff0d7210 */ /* 0x000fc400007fe4ff */
[C---:B------:R-:W-:Y:S01]  /*1700*/  LOP3.LUT R24, R25.reuse, R24, RZ, 0x3c, !PT ;  /* 0x0000001819187212 */ /* 0x040fe200078e3cff */
[----:B0-----:R-:W-:Y:S01]  /*1710*/  IMAD.U32 R4, RZ, RZ, UR4 ;  /* 0x00000004ff047e24 */ /* 0x001fe2000f8e00ff */
[----:B------:R-:W-:Y:S01]  /*1720*/  MOV R3, 0x0 ;  /* 0x0000000000037802 */ /* 0x000fe20000000f00 */
[----:B------:R0:W-:Y:S01]  /*1730*/  STL.64 [R1+0x20], R12 ;  /* 0x0000200c01007387 */ /* 0x0001e20000100a00 */
[----:B------:R-:W-:Y:S01]  /*1740*/  LOP3.LUT R25, R25, R24, RZ, 0x3c, !PT ;  /* 0x0000001819197212 */ /* 0x000fe200078e3cff */
[----:B------:R-:W-:Y:S01]  /*1750*/  IMAD.U32 R5, RZ, RZ, UR5 ;  /* 0x00000005ff057e24 */ /* 0x000fe2000f8e00ff */
[----:B------:R0:W1:Y:S01]  /*1760*/  LDC.64 R14, c[0x4][R3] ;  /* 0x01000000030e7b82 */ /* 0x0000620000000a00 */
[----:B------:R0:W-:Y:S04]  /*1770*/  STL.64 [R1+0x10], R10 ;  /* 0x0000100a01007387 */ /* 0x0001e80000100a00 */
[----:B------:R0:W-:Y:S04]  /*1780*/  STL.64 [R1], R24 ;  /* 0x0000001801007387 */ /* 0x0001e80000100a00 */
[----:B--2---:R0:W-:Y:S04]  /*1790*/  STL [R1+0x8], R0 ;  /* 0x0000080001007387 */ /* 0x0041e80000100800 */
[----:B---3--:R0:W-:Y:S04]  /*17a0*/  STL [R1+0x18], R2 ;  /* 0x0000180201007387 */ /* 0x0081e80000100800 */
[----:B-1--4-:R0:W-:Y:S02]  /*17b0*/  STL [R1+0x28], R8 ;  /* 0x0000280801007387 */ /* 0x0121e40000100800 */
[----:B------:R-:W-:-:S07]  /*17c0*/  LEPC R20, `(.L_x_19) ;  /* 0x000000001014794e */ /* 0x000fce0000000000 */
[----:B0-----:R-:W-:Y:S05]  /*17d0*/  CALL.ABS.NOINC R14 ;  /* 0x000000000e007343 */ /* 0x001fea0003c00000 */
.L_x_19:
[----:B------:R-:W-:Y:S05]  /*17e0*/  EXIT ;  /* 0x000000000000794d */ /* 0x000fea0003800000 */
.L_x_20:
[----:B------:R-:W-:-:S00]  /*17f0*/  BRA `(.L_x_20) ;  /* 0xfffffffc00fc7947 */ /* 0x000fc0000383ffff */
[----:B------:R-:W-:-:S00]  /*1800*/  NOP ;  /* 0x0000000000007918 */ /* 0x000fc00000000000 */
[----:B------:R-:W-:-:S00]  /*1810*/  NOP ;  /* 0x0000000000007918 */ /* 0x000fc00000000000 */
[----:B------:R-:W-:-:S00]  /*1820*/  NOP ;  /* 0x0000000000007918 */ /* 0x000fc00000000000 */
[----:B------:R-:W-:-:S00]  /*1830*/  NOP ;  /* 0x0000000000007918 */ /* 0x000fc00000000000 */
[----:B------:R-:W-:-:S00]  /*1840*/  NOP ;  /* 0x0000000000007918 */ /* 0x000fc00000000000 */
[----:B------:R-:W-:-:S00]  /*1850*/  NOP ;  /* 0x0000000000007918 */ /* 0x000fc00000000000 */
[----:B------:R-:W-:-:S00]  /*1860*/  NOP ;  /* 0x0000000000007918 */ /* 0x000fc00000000000 */
[----:B------:R-:W-:-:S00]  /*1870*/  NOP ;  /* 0x0000000000007918 */ /* 0x000fc00000000000 */
.L_x_21:


//--------------------- .nv.global.init           --------------------------
	.section	.nv.global.init,"aw",@progbits
	.align	4
.nv.global.init:
	.type		mrg32k3aM1SubSeq,@object
	.size		mrg32k3aM1SubSeq,(mrg32k3aM2SubSeq - mrg32k3aM1SubSeq)
mrg32k3aM1SubSeq:
        /*0000*/ 	.byte	0x0b, 0xcc, 0xee, 0x04, 0x73, 0x29, 0x8b, 0x6f, 0xf6, 0x53, 0x03, 0xf6, 0x23, 0xf6, 0xea, 0xda
        /* <DEDUP_REMOVED lines=125> */
	.type		mrg32k3aM2SubSeq,@object
	.size		mrg32k3aM2SubSeq,(mrg32k3aM1 - mrg32k3aM2SubSeq)
mrg32k3aM2SubSeq:
        /* <DEDUP_REMOVED lines=126> */
	.type		mrg32k3aM1,@object
	.size		mrg32k3aM1,(mrg32k3aM1Seq - mrg32k3aM1)
mrg32k3aM1:
        /* <DEDUP_REMOVED lines=144> */
	.type		mrg32k3aM1Seq,@object
	.size		mrg32k3aM1Seq,(mrg32k3aM2 - mrg32k3aM1Seq)
mrg32k3aM1Seq:
        /* <DEDUP_REMOVED lines=144> */
	.type		mrg32k3aM2,@object
	.size		mrg32k3aM2,(mrg32k3aM2Seq - mrg32k3aM2)
mrg32k3aM2:
        /* <DEDUP_REMOVED lines=144> */
	.type		mrg32k3aM2Seq,@object
	.size		mrg32k3aM2Seq,(precalc_xorwow_matrix - mrg32k3aM2Seq)
mrg32k3aM2Seq:
        /* <DEDUP_REMOVED lines=144> */
	.type		precalc_xorwow_matrix,@object
	.size		precalc_xorwow_matrix,(precalc_xorwow_offset_matrix - precalc_xorwow_matrix)
precalc_xorwow_matrix:
        /* <DEDUP_REMOVED lines=6400> */
	.type		precalc_xorwow_offset_matrix,@object
	.size		precalc_xorwow_offset_matrix,($str - precalc_xorwow_offset_matrix)
precalc_xorwow_offset_matrix:
        /* <DEDUP_REMOVED lines=6400> */
	.type		$str,@object
	.size		$str,(.L_9 - $str)
$str:
        /*353c0*/ 	.byte	0x6d, 0x65, 0x6d, 0x5b, 0x25, 0x6c, 0x64, 0x5d, 0x3a, 0x20, 0x25, 0x64, 0x2c, 0x20, 0x6d, 0x65
        /*353d0*/ 	.byte	0x6d, 0x5b, 0x25, 0x6c, 0x64, 0x5d, 0x3a, 0x20, 0x25, 0x64, 0x2c, 0x20, 0x6d, 0x65, 0x6d, 0x5b
        /*353e0*/ 	.byte	0x25, 0x6c, 0x64, 0x5d, 0x3a, 0x20, 0x25, 0x64, 0x0a, 0x00
.L_9:


//--------------------- .nv.shared.reserved.0     --------------------------
	.section	.nv.shared.reserved.0,"aw",@nobits
	.weak		__nv_reservedSMEM_offset_0_alias
	.size		__nv_reservedSMEM_offset_0_alias, 0, 64
	.other		__nv_reservedSMEM_offset_0_alias,@"STO_CUDA_RESERVED_SHARED STV_DEFAULT"
__nv_reservedSMEM_offset_0_alias:
	.zero		0
	.zero		64


//--------------------- .nv.constant0._Z16print_dev_memoryPim --------------------------
	.section	.nv.constant0._Z16print_dev_memoryPim,"a",@progbits
	.sectionflags	@""
	.align	4
.nv.constant0._Z16print_dev_memoryPim:
	.zero		912


//--------------------- SYMBOLS --------------------------

	.type		.nv.reservedSmem.offset0,@object
	.size		.nv.reservedSmem.offset0,0x4
	.type		vprintf,@function
